//
// Generated by NVIDIA NVVM Compiler
//
// Compiler Build ID: CL-36424714
// Cuda compilation tools, release 13.0, V13.0.88
// Based on NVVM 20.0.0
//

.version 9.0
.target sm_100
.address_size 64

	// .globl	_Z6reducePfS_
// _ZZ6reducePfS_E5sdata has been demoted

.visible .entry _Z6reducePfS_(
	.param .u64 .ptr .align 1 _Z6reducePfS__param_0,
	.param .u64 .ptr .align 1 _Z6reducePfS__param_1
)
{
	.reg .pred 	%p<6>;
	.reg .b32 	%r<13>;
	.reg .b32 	%f<5>;
	.reg .b64 	%rd<9>;
	// demoted variable
	.shared .align 4 .b8 _ZZ6reducePfS_E5sdata[32];
	ld.param.u64 	%rd2, [_Z6reducePfS__param_0];
	ld.param.u64 	%rd1, [_Z6reducePfS__param_1];
	cvta.to.global.u64 	%rd3, %rd2;
	mov.u32 	%r12, %ntid.x;
	mov.u32 	%r2, %ctaid.x;
	mov.u32 	%r3, %tid.x;
	mad.lo.s32 	%r7, %r12, %r2, %r3;
	mul.wide.s32 	%rd4, %r7, 4;
	add.s64 	%rd5, %rd3, %rd4;
	ld.global.f32 	%f2, [%rd5];
	shl.b32 	%r8, %r3, 2;
	mov.u32 	%r9, _ZZ6reducePfS_E5sdata;
	add.s32 	%r4, %r9, %r8;
	st.shared.f32 	[%r4], %f2;
	setp.lt.u32 	%p1, %r12, 2;
	@%p1 bra 	$L__BB0_5;
$L__BB0_1:
	mov.u32 	%r5, %r12;
	shr.u32 	%r12, %r5, 1;
	setp.ge.u32 	%p2, %r3, %r12;
	@%p2 bra 	$L__BB0_4;
	ld.shared.f32 	%f3, [%r4];
	shl.b32 	%r10, %r12, 2;
	add.s32 	%r11, %r4, %r10;
	ld.shared.f32 	%f1, [%r11];
	setp.gtu.f32 	%p3, %f3, %f1;
	@%p3 bra 	$L__BB0_4;
	st.shared.f32 	[%r4], %f1;
$L__BB0_4:
	bar.sync 	0;
	setp.gt.u32 	%p4, %r5, 3;
	@%p4 bra 	$L__BB0_1;
$L__BB0_5:
	setp.ne.s32 	%p5, %r3, 0;
	@%p5 bra 	$L__BB0_7;
	ld.shared.f32 	%f4, [_ZZ6reducePfS_E5sdata];
	cvta.to.global.u64 	%rd6, %rd1;
	mul.wide.u32 	%rd7, %r2, 4;
	add.s64 	%rd8, %rd6, %rd7;
	st.global.f32 	[%rd8], %f4;
$L__BB0_7:
	ret;

}


// ===== COMPILED SASS (sm_100) =====

	.target	sm_100

	.elftype	@"ET_EXEC"


//--------------------- .note.nv.tkinfo           --------------------------
	.section	.note.nv.tkinfo,"",@"SHT_NOTE"
	.sectionflags	@"SHF_NOTE_NV_TKINFO"
	.tkinfo
        /*0018*/ 	.word	0x00000002
        /*0030*/ 	.string	""
        /*0030*/ 	.string	"ptxas"
        /*0030*/ 	.string	"Cuda compilation tools, release 13.0, V13.0.88"
        /*0030*/ 	.string	"Build cuda_13.0.r13.0/compiler.36424714_0"
        /*0030*/ 	.string	"-arch sm_100 -m 64 "



//--------------------- .note.nv.cuinfo           --------------------------
	.section	.note.nv.cuinfo,"",@"SHT_NOTE"
	.sectionflags	@"SHF_NOTE_NV_CUINFO"
        /*0018*/ 	.short	0x0002
        /*001a*/ 	.short	0x0064
        /*001c*/ 	.short	0x0082
	.zero		2


//--------------------- .nv.info                  --------------------------
	.section	.nv.info,"",@"SHT_CUDA_INFO"
	.align	4


	//----- nvinfo : EIATTR_REGCOUNT
	.align		4
        /*0000*/ 	.byte	0x04, 0x2f
        /*0002*/ 	.short	(.L_1 - .L_0)
	.align		4
.L_0:
        /*0004*/ 	.word	index@(_Z6reducePfS_)
        /*0008*/ 	.word	0x0000000a


	//----- nvinfo : EIATTR_FRAME_SIZE
	.align		4
.L_1:
        /*000c*/ 	.byte	0x04, 0x11
        /*000e*/ 	.short	(.L_3 - .L_2)
	.align		4
.L_2:
        /*0010*/ 	.word	index@(_Z6reducePfS_)
        /*0014*/ 	.word	0x00000000


	//----- nvinfo : EIATTR_MIN_STACK_SIZE
	.align		4
.L_3:
        /*0018*/ 	.byte	0x04, 0x12
        /*001a*/ 	.short	(.L_5 - .L_4)
	.align		4
.L_4:
        /*001c*/ 	.word	index@(_Z6reducePfS_)
        /*0020*/ 	.word	0x00000000
.L_5:


//--------------------- .nv.compat                --------------------------
	.section	.nv.compat,"",@"SHT_CUDA_COMPAT_INFO"
	.align	4
        /*0000*/ 	.byte	0x02, 0x09, 0x00, 0x00, 0x02, 0x02, 0x01, 0x00, 0x02, 0x05, 0x05, 0x00, 0x03, 0x07, 0x01, 0x01
        /*0010*/ 	.byte	0x02, 0x03, 0x00, 0x00, 0x02, 0x06, 0x01, 0x00, 0x04, 0x0b, 0x08, 0x00, 0x09, 0x00, 0x00, 0x00
        /*0020*/ 	.byte	0x00, 0x00, 0x00, 0x00


//--------------------- .nv.info._Z6reducePfS_    --------------------------
	.section	.nv.info._Z6reducePfS_,"",@"SHT_CUDA_INFO"
	.sectionflags	@""
	.align	4


	//----- nvinfo : EIATTR_CUDA_API_VERSION
	.align		4
        /*0000*/ 	.byte	0x04, 0x37
        /*0002*/ 	.short	(.L_7 - .L_6)
.L_6:
        /*0004*/ 	.word	0x00000082


	//----- nvinfo : EIATTR_KPARAM_INFO
	.align		4
.L_7:
        /*0008*/ 	.byte	0x04, 0x17
        /*000a*/ 	.short	(.L_9 - .L_8)
.L_8:
        /*000c*/ 	.word	0x00000000
        /*0010*/ 	.short	0x0001
        /*0012*/ 	.short	0x0008
        /*0014*/ 	.byte	0x00, 0xf5, 0x21, 0x00


	//----- nvinfo : EIATTR_KPARAM_INFO
	.align		4
.L_9:
        /*0018*/ 	.byte	0x04, 0x17
        /*001a*/ 	.short	(.L_11 - .L_10)
.L_10:
        /*001c*/ 	.word	0x00000000
        /*0020*/ 	.short	0x0000
        /*0022*/ 	.short	0x0000
        /*0024*/ 	.byte	0x00, 0xf5, 0x21, 0x00


	//----- nvinfo : EIATTR_SPARSE_MMA_MASK
	.align		4
.L_11:
        /*0028*/ 	.byte	0x03, 0x50
        /*002a*/ 	.short	0x0000


	//----- nvinfo : EIATTR_MAXREG_COUNT
	.align		4
        /*002c*/ 	.byte	0x03, 0x1b
        /*002e*/ 	.short	0x00ff


	//----- nvinfo : EIATTR_NUM_BARRIERS
	.align		4
        /*0030*/ 	.byte	0x02, 0x4c
        /*0032*/ 	.byte	0x01
	.zero		1


	//----- nvinfo : EIATTR_MERCURY_ISA_VERSION
	.align		4
        /*0034*/ 	.byte	0x03, 0x5f
        /*0036*/ 	.short	0x0101


	//----- nvinfo : EIATTR_VRC_CTA_INIT_COUNT
	.align		4
        /*0038*/ 	.byte	0x02, 0x4a
	.zero		1
	.zero		1


	//----- nvinfo : EIATTR_EXIT_INSTR_OFFSETS
	.align		4
        /*003c*/ 	.byte	0x04, 0x1c
        /*003e*/ 	.short	(.L_13 - .L_12)


	//   ....[0]....
.L_12:
        /*0040*/ 	.word	0x00000200


	//   ....[1]....
        /*0044*/ 	.word	0x00000280


	//----- nvinfo : EIATTR_CRS_STACK_SIZE
	.align		4
.L_13:
        /*0048*/ 	.byte	0x04, 0x1e
        /*004a*/ 	.short	(.L_15 - .L_14)
.L_14:
        /*004c*/ 	.word	0x00000000


	//----- nvinfo : EIATTR_CBANK_PARAM_SIZE
	.align		4
.L_15:
        /*0050*/ 	.byte	0x03, 0x19
        /*0052*/ 	.short	0x0010


	//----- nvinfo : EIATTR_PARAM_CBANK
	.align		4
        /*0054*/ 	.byte	0x04, 0x0a
        /*0056*/ 	.short	(.L_17 - .L_16)
	.align		4
.L_16:
        /*0058*/ 	.word	index@(.nv.constant0._Z6reducePfS_)
        /*005c*/ 	.short	0x0380
        /*005e*/ 	.short	0x0010


	//----- nvinfo : EIATTR_SW_WAR
	.align		4
.L_17:
        /*0060*/ 	.byte	0x04, 0x36
        /*0062*/ 	.short	(.L_19 - .L_18)
.L_18:
        /*0064*/ 	.word	0x00000008
.L_19:


//--------------------- .nv.callgraph             --------------------------
	.section	.nv.callgraph,"",@"SHT_CUDA_CALLGRAPH"
	.align	4
	.sectionentsize	8
	.align		4
        /*0000*/ 	.word	0x00000000
	.align		4
        /*0004*/ 	.word	0xffffffff
	.align		4
        /*0008*/ 	.word	0x00000000
	.align		4
        /*000c*/ 	.word	0xfffffffe
	.align		4
        /*0010*/ 	.word	0x00000000
	.align		4
        /*0014*/ 	.word	0xfffffffd
	.align		4
        /*0018*/ 	.word	0x00000000
	.align		4
        /*001c*/ 	.word	0xfffffffc


//--------------------- .text._Z6reducePfS_       --------------------------
	.section	.text._Z6reducePfS_,"ax",@progbits
	.align	128
        .global         _Z6reducePfS_
        .type           _Z6reducePfS_,@function
        .size           _Z6reducePfS_,(.L_x_5 - _Z6reducePfS_)
        .other          _Z6reducePfS_,@"STO_CUDA_ENTRY STV_DEFAULT"
_Z6reducePfS_:
.text._Z6reducePfS_:
[----:B------:R-:W-:Y:S01]  /*0000*/  LDC R1, c[0x0][0x37c] ;  /* 0x0000df00ff017b82 */ /* 0x000fe20000000800 */
[----:B------:R-:W0:Y:S07]  /*0010*/  S2R R7, SR_CTAID.X ;  /* 0x0000000000077919 */ /* 0x000e2e0000002500 */
[----:B------:R-:W1:Y:S01]  /*0020*/  LDC.64 R2, c[0x0][0x380] ;  /* 0x0000e000ff027b82 */ /* 0x000e620000000a00 */
[----:B------:R-:W0:Y:S01]  /*0030*/  LDCU UR8, c[0x0][0x360] ;  /* 0x00006c00ff0877ac */ /* 0x000e220008000800 */
[----:B------:R-:W0:Y:S01]  /*0040*/  S2R R4, SR_TID.X ;  /* 0x0000000000047919 */ /* 0x000e220000002100 */
[----:B------:R-:W2:Y:S01]  /*0050*/  LDCU.64 UR6, c[0x0][0x358] ;  /* 0x00006b00ff0677ac */ /* 0x000ea20008000a00 */
[----:B0-----:R-:W-:-:S04]  /*0060*/  IMAD R5, R7, UR8, R4 ;  /* 0x0000000807057c24 */ /* 0x001fc8000f8e0204 */
[----:B-1----:R-:W-:-:S06]  /*0070*/  IMAD.WIDE R2, R5, 0x4, R2 ;  /* 0x0000000405027825 */ /* 0x002fcc00078e0202 */
[----:B--2---:R-:W2:Y:S01]  /*0080*/  LDG.E R2, desc[UR6][R2.64] ;  /* 0x0000000602027981 */ /* 0x004ea2000c1e1900 */
[----:B------:R-:W0:Y:S01]  /*0090*/  S2UR UR5, SR_CgaCtaId ;  /* 0x00000000000579c3 */ /* 0x000e220000008800 */
[----:B------:R-:W-:Y:S01]  /*00a0*/  UMOV UR4, 0x400 ;  /* 0x0000040000047882 */ /* 0x000fe20000000000 */
[----:B------:R-:W-:Y:S02]  /*00b0*/  UISETP.GE.U32.AND UP0, UPT, UR8, 0x2, UPT ;  /* 0x000000020800788c */ /* 0x000fe4000bf06070 */
[----:B0-----:R-:W-:-:S06]  /*00c0*/  ULEA UR4, UR5, UR4, 0x18 ;  /* 0x0000000405047291 */ /* 0x001fcc000f8ec0ff */
[----:B------:R-:W-:-:S05]  /*00d0*/  LEA R5, R4, UR4, 0x2 ;  /* 0x0000000404057c11 */ /* 0x000fca000f8e10ff */
[----:B--2---:R0:W-:Y:S01]  /*00e0*/  STS [R5], R2 ;  /* 0x0000000205007388 */ /* 0x0041e20000000800 */
[----:B------:R-:W-:Y:S05]  /*00f0*/  BRA.U !UP0, `(.L_x_0) ;  /* 0x00000001083c7547 */ /* 0x000fea000b800000 */
[----:B------:R-:W-:-:S07]  /*0100*/  IMAD.U32 R0, RZ, RZ, UR8 ;  /* 0x00000008ff007e24 */ /* 0x000fce000f8e00ff */
.L_x_3:
[--C-:B------:R-:W-:Y:S01]  /*0110*/  IMAD.MOV.U32 R6, RZ, RZ, R0.reuse ;  /* 0x000000ffff067224 */ /* 0x100fe200078e0000 */
[----:B------:R-:W-:Y:S01]  /*0120*/  SHF.R.U32.HI R0, RZ, 0x1, R0 ;  /* 0x00000001ff007819 */ /* 0x000fe20000011600 */
[----:B------:R-:W-:Y:S03]  /*0130*/  BSSY.RECONVERGENT B0, `(.L_x_1) ;  /* 0x0000008000007945 */ /* 0x000fe60003800200 */
[----:B------:R-:W-:-:S13]  /*0140*/  ISETP.GE.U32.AND P0, PT, R4, R0, PT ;  /* 0x000000000400720c */ /* 0x000fda0003f06070 */
[----:B-1----:R-:W-:Y:S05]  /*0150*/  @P0 BRA `(.L_x_2) ;  /* 0x0000000000140947 */ /* 0x002fea0003800000 */
[----:B------:R-:W-:Y:S01]  /*0160*/  IMAD R3, R0, 0x4, R5 ;  /* 0x0000000400037824 */ /* 0x000fe200078e0205 */
[----:B0-----:R-:W-:Y:S05]  /*0170*/  LDS R2, [R5] ;  /* 0x0000000005027984 */ /* 0x001fea0000000800 */
[----:B------:R-:W0:Y:S02]  /*0180*/  LDS R3, [R3] ;  /* 0x0000000003037984 */ /* 0x000e240000000800 */
[----:B0-----:R-:W-:-:S13]  /*0190*/  FSETP.GTU.AND P0, PT, R2, R3, PT ;  /* 0x000000030200720b */ /* 0x001fda0003f0c000 */
[----:B------:R1:W-:Y:S02]  /*01a0*/  @!P0 STS [R5], R3 ;  /* 0x0000000305008388 */ /* 0x0003e40000000800 */
.L_x_2:
[----:B------:R-:W-:Y:S05]  /*01b0*/  BSYNC.RECONVERGENT B0 ;  /* 0x0000000000007941 */ /* 0x000fea0003800200 */
.L_x_1:
[----:B------:R-:W-:Y:S01]  /*01c0*/  BAR.SYNC.DEFER_BLOCKING 0x0 ;  /* 0x0000000000007b1d */ /* 0x000fe20000010000 */
[----:B------:R-:W-:-:S13]  /*01d0*/  ISETP.GT.U32.AND P0, PT, R6, 0x3, PT ;  /* 0x000000030600780c */ /* 0x000fda0003f04070 */
[----:B------:R-:W-:Y:S05]  /*01e0*/  @P0 BRA `(.L_x_3) ;  /* 0xfffffffc00c80947 */ /* 0x000fea000383ffff */
.L_x_0:
[----:B------:R-:W-:-:S13]  /*01f0*/  ISETP.NE.AND P0, PT, R4, RZ, PT ;  /* 0x000000ff0400720c */ /* 0x000fda0003f05270 */
[----:B------:R-:W-:Y:S05]  /*0200*/  @P0 EXIT ;  /* 0x000000000000094d */ /* 0x000fea0003800000 */
[----:B------:R-:W2:Y:S01]  /*0210*/  S2UR UR5, SR_CgaCtaId ;  /* 0x00000000000579c3 */ /* 0x000ea20000008800 */
[----:B------:R-:W-:-:S07]  /*0220*/  UMOV UR4, 0x400 ;  /* 0x0000040000047882 */ /* 0x000fce0000000000 */
[----:B01----:R-:W0:Y:S01]  /*0230*/  LDC.64 R2, c[0x0][0x388] ;  /* 0x0000e200ff027b82 */ /* 0x003e220000000a00 */
[----:B--2---:R-:W-:Y:S01]  /*0240*/  ULEA UR4, UR5, UR4, 0x18 ;  /* 0x0000000405047291 */ /* 0x004fe2000f8ec0ff */
[----:B0-----:R-:W-:-:S08]  /*0250*/  IMAD.WIDE.U32 R2, R7, 0x4, R2 ;  /* 0x0000000407027825 */ /* 0x001fd000078e0002 */
[----:B------:R-:W0:Y:S04]  /*0260*/  LDS R5, [UR4] ;  /* 0x00000004ff057984 */ /* 0x000e280008000800 */
[----:B0-----:R-:W-:Y:S01]  /*0270*/  STG.E desc[UR6][R2.64], R5 ;  /* 0x0000000502007986 */ /* 0x001fe2000c101906 */
[----:B------:R-:W-:Y:S05]  /*0280*/  EXIT ;  /* 0x000000000000794d */ /* 0x000fea0003800000 */
.L_x_4:
[----:B------:R-:W-:-:S00]  /*0290*/  BRA `(.L_x_4) ;  /* 0xfffffffc00fc7947 */ /* 0x000fc0000383ffff */
[----:B------:R-:W-:-:S00]  /*02a0*/  NOP ;  /* 0x0000000000007918 */ /* 0x000fc00000000000 */
        /* <DEDUP_REMOVED lines=13> */
.L_x_5:


//--------------------- .nv.shared._Z6reducePfS_  --------------------------
	.section	.nv.shared._Z6reducePfS_,"aw",@nobits
	.sectionflags	@""
	.align	4
.nv.shared._Z6reducePfS_:
	.zero		1056


//--------------------- .nv.shared.reserved.0     --------------------------
	.section	.nv.shared.reserved.0,"aw",@nobits
	.weak		__nv_reservedSMEM_offset_0_alias
	.size		__nv_reservedSMEM_offset_0_alias, 0, 64
	.other		__nv_reservedSMEM_offset_0_alias,@"STO_CUDA_RESERVED_SHARED STV_DEFAULT"
__nv_reservedSMEM_offset_0_alias:
	.zero		0
	.zero		64


//--------------------- .nv.constant0._Z6reducePfS_ --------------------------
	.section	.nv.constant0._Z6reducePfS_,"a",@progbits
	.sectionflags	@""
	.align	4
.nv.constant0._Z6reducePfS_:
	.zero		912


//--------------------- SYMBOLS --------------------------

	.type		.nv.reservedSmem.offset0,@object
	.size		.nv.reservedSmem.offset0,0x4
	.type		.nv.reservedSmem.cap,@object
	.size		.nv.reservedSmem.cap,0x4
